	.headerflags	@"EF_CUDA_TEXMODE_UNIFIED EF_CUDA_64BIT_ADDRESS EF_CUDA_ACCELERATORS EF_CUDA_SM90 EF_CUDA_VIRTUAL_SM(EF_CUDA_SM90)"
	.elftype	@"ET_EXEC"


//--------------------- .nv.info                  --------------------------
	.section	.nv.info,"",@"SHT_CUDA_INFO"
	.align	4


	//----- nvinfo : EIATTR_REGCOUNT
	.align		4
        /*0000*/ 	.byte	0x04, 0x2f
        /*0002*/ 	.short	(.L_3 - .L_2)
	.align		4
.L_2:
        /*0004*/ 	.word	index@(triton_poi_fused__native_batch_norm_legit_no_training_add_3)
        /*0008*/ 	.word	0x00000016


	//----- nvinfo : EIATTR_MIN_STACK_SIZE
	.align		4
.L_3:
        /*000c*/ 	.byte	0x04, 0x12
        /*000e*/ 	.short	(.L_5 - .L_4)
	.align		4
.L_4:
        /*0010*/ 	.word	index@(triton_poi_fused__native_batch_norm_legit_no_training_add_3)
        /*0014*/ 	.word	0x00000000


	//----- nvinfo : EIATTR_FRAME_SIZE
	.align		4
.L_5:
        /*0018*/ 	.byte	0x04, 0x11
        /*001a*/ 	.short	(.L_7 - .L_6)
	.align		4
.L_6:
        /*001c*/ 	.word	index@(triton_poi_fused__native_batch_norm_legit_no_training_add_3)
        /*0020*/ 	.word	0x00000000


	//----- nvinfo : EIATTR_MIN_STACK_SIZE
	.align		4
.L_7:
        /*0024*/ 	.byte	0x04, 0x12
        /*0026*/ 	.short	(.L_9 - .L_8)
	.align		4
.L_8:
        /*0028*/ 	.word	index@(triton_poi_fused__native_batch_norm_legit_no_training_add_3)
        /*002c*/ 	.word	0x00000000
.L_9:


//--------------------- .nv.info.triton_poi_fused__native_batch_norm_legit_no_training_add_3 --------------------------
	.section	.nv.info.triton_poi_fused__native_batch_norm_legit_no_training_add_3,"",@"SHT_CUDA_INFO"
	.sectionflags	@""
	.align	4


	//----- nvinfo : EIATTR_CUDA_API_VERSION
	.align		4
        /*0000*/ 	.byte	0x04, 0x37
        /*0002*/ 	.short	(.L_11 - .L_10)
.L_10:
        /*0004*/ 	.word	0x0000007c


	//----- nvinfo : EIATTR_KPARAM_INFO
	.align		4
.L_11:
        /*0008*/ 	.byte	0x04, 0x17
        /*000a*/ 	.short	(.L_13 - .L_12)
.L_12:
        /*000c*/ 	.word	0x00000000
        /*0010*/ 	.short	0x0008
        /*0012*/ 	.short	0x0040
        /*0014*/ 	.byte	0x00, 0xf0, 0x11, 0x00


	//----- nvinfo : EIATTR_KPARAM_INFO
	.align		4
.L_13:
        /*0018*/ 	.byte	0x04, 0x17
        /*001a*/ 	.short	(.L_15 - .L_14)
.L_14:
        /*001c*/ 	.word	0x00000000
        /*0020*/ 	.short	0x0007
        /*0022*/ 	.short	0x0038
        /*0024*/ 	.byte	0x00, 0xf4, 0x21, 0x00


	//----- nvinfo : EIATTR_KPARAM_INFO
	.align		4
.L_15:
        /*0028*/ 	.byte	0x04, 0x17
        /*002a*/ 	.short	(.L_17 - .L_16)
.L_16:
        /*002c*/ 	.word	0x00000000
        /*0030*/ 	.short	0x0006
        /*0032*/ 	.short	0x0030
        /*0034*/ 	.byte	0x00, 0xf4, 0x21, 0x00


	//----- nvinfo : EIATTR_KPARAM_INFO
	.align		4
.L_17:
        /*0038*/ 	.byte	0x04, 0x17
        /*003a*/ 	.short	(.L_19 - .L_18)
.L_18:
        /*003c*/ 	.word	0x00000000
        /*0040*/ 	.short	0x0005
        /*0042*/ 	.short	0x0028
        /*0044*/ 	.byte	0x00, 0xf4, 0x21, 0x00


	//----- nvinfo : EIATTR_KPARAM_INFO
	.align		4
.L_19:
        /*0048*/ 	.byte	0x04, 0x17
        /*004a*/ 	.short	(.L_21 - .L_20)
.L_20:
        /*004c*/ 	.word	0x00000000
        /*0050*/ 	.short	0x0004
        /*0052*/ 	.short	0x0020
        /*0054*/ 	.byte	0x00, 0xf4, 0x21, 0x00


	//----- nvinfo : EIATTR_KPARAM_INFO
	.align		4
.L_21:
        /*0058*/ 	.byte	0x04, 0x17
        /*005a*/ 	.short	(.L_23 - .L_22)
.L_22:
        /*005c*/ 	.word	0x00000000
        /*0060*/ 	.short	0x0003
        /*0062*/ 	.short	0x0018
        /*0064*/ 	.byte	0x00, 0xf4, 0x21, 0x00


	//----- nvinfo : EIATTR_KPARAM_INFO
	.align		4
.L_23:
        /*0068*/ 	.byte	0x04, 0x17
        /*006a*/ 	.short	(.L_25 - .L_24)
.L_24:
        /*006c*/ 	.word	0x00000000
        /*0070*/ 	.short	0x0002
        /*0072*/ 	.short	0x0010
        /*0074*/ 	.byte	0x00, 0xf4, 0x21, 0x00


	//----- nvinfo : EIATTR_KPARAM_INFO
	.align		4
.L_25:
        /*0078*/ 	.byte	0x04, 0x17
        /*007a*/ 	.short	(.L_27 - .L_26)
.L_26:
        /*007c*/ 	.word	0x00000000
        /*0080*/ 	.short	0x0001
        /*0082*/ 	.short	0x0008
        /*0084*/ 	.byte	0x00, 0xf4, 0x21, 0x00


	//----- nvinfo : EIATTR_KPARAM_INFO
	.align		4
.L_27:
        /*0088*/ 	.byte	0x04, 0x17
        /*008a*/ 	.short	(.L_29 - .L_28)
.L_28:
        /*008c*/ 	.word	0x00000000
        /*0090*/ 	.short	0x0000
        /*0092*/ 	.short	0x0000
        /*0094*/ 	.byte	0x00, 0xf4, 0x21, 0x00


	//----- nvinfo : EIATTR_SPARSE_MMA_MASK
	.align		4
.L_29:
        /*0098*/ 	.byte	0x03, 0x50
        /*009a*/ 	.short	0x0000


	//----- nvinfo : EIATTR_MAXREG_COUNT
	.align		4
        /*009c*/ 	.byte	0x03, 0x1b
        /*009e*/ 	.short	0x00ff


	//----- nvinfo : EIATTR_EXIT_INSTR_OFFSETS
	.align		4
        /*00a0*/ 	.byte	0x04, 0x1c
        /*00a2*/ 	.short	(.L_31 - .L_30)


	//   ....[0]....
.L_30:
        /*00a4*/ 	.word	0x00000380


	//   ....[1]....
        /*00a8*/ 	.word	0x000003a0


	//----- nvinfo : EIATTR_REQNTID
	.align		4
.L_31:
        /*00ac*/ 	.byte	0x04, 0x10
        /*00ae*/ 	.short	(.L_33 - .L_32)
.L_32:
        /*00b0*/ 	.word	0x00000080
        /*00b4*/ 	.word	0x00000001
        /*00b8*/ 	.word	0x00000001


	//----- nvinfo : EIATTR_CBANK_PARAM_SIZE
	.align		4
.L_33:
        /*00bc*/ 	.byte	0x03, 0x19
        /*00be*/ 	.short	0x0044


	//----- nvinfo : EIATTR_PARAM_CBANK
	.align		4
        /*00c0*/ 	.byte	0x04, 0x0a
        /*00c2*/ 	.short	(.L_35 - .L_34)
	.align		4
.L_34:
        /*00c4*/ 	.word	index@(.nv.constant0.triton_poi_fused__native_batch_norm_legit_no_training_add_3)
        /*00c8*/ 	.short	0x0210
        /*00ca*/ 	.short	0x0044


	//----- nvinfo : EIATTR_SW_WAR
	.align		4
.L_35:
        /*00cc*/ 	.byte	0x04, 0x36
        /*00ce*/ 	.short	(.L_37 - .L_36)
.L_36:
        /*00d0*/ 	.word	0x00000008
.L_37:


//--------------------- .nv.callgraph             --------------------------
	.section	.nv.callgraph,"",@"SHT_CUDA_CALLGRAPH"
	.align	4
	.sectionentsize	8
	.align		4
        /*0000*/ 	.word	0x00000000
	.align		4
        /*0004*/ 	.word	0xffffffff
	.align		4
        /*0008*/ 	.word	0x00000000
	.align		4
        /*000c*/ 	.word	0xfffffffe
	.align		4
        /*0010*/ 	.word	0x00000000
	.align		4
        /*0014*/ 	.word	0xfffffffd
	.align		4
        /*0018*/ 	.word	0x00000000
	.align		4
        /*001c*/ 	.word	0xfffffffc


//--------------------- .nv.constant4             --------------------------
	.section	.nv.constant4,"a",@progbits
	.align	8
	.align		8
.nv.constant4:
        /*0000*/ 	.dword	_$_str
	.align		8
        /*0008*/ 	.dword	_$_str_$_2


//--------------------- .text.triton_poi_fused__native_batch_norm_legit_no_training_add_3 --------------------------
	.section	.text.triton_poi_fused__native_batch_norm_legit_no_training_add_3,"ax",@progbits
	.align	128
        .global         triton_poi_fused__native_batch_norm_legit_no_training_add_3
        .type           triton_poi_fused__native_batch_norm_legit_no_training_add_3,@function
        .size           triton_poi_fused__native_batch_norm_legit_no_training_add_3,(.L_x_1 - triton_poi_fused__native_batch_norm_legit_no_training_add_3)
        .other          triton_poi_fused__native_batch_norm_legit_no_training_add_3,@"STO_CUDA_ENTRY STV_DEFAULT"
triton_poi_fused__native_batch_norm_legit_no_training_add_3:
.text.triton_poi_fused__native_batch_norm_legit_no_training_add_3:
[----:B------:R-:W0:Y:S01]  /*0000*/  LDC R1, c[0x0][0x28] ;  /* 0x00000a00ff017b82 */ /* 0x000e220000000800 */
[----:B------:R-:W1:Y:S07]  /*0010*/  S2R R0, SR_TID.X ;  /* 0x0000000000007919 */ /* 0x000e6e0000002100 */
[----:B------:R-:W2:Y:S01]  /*0020*/  LDC.64 R8, c[0x0][0x220] ;  /* 0x00008800ff087b82 */ /* 0x000ea20000000a00 */
[----:B------:R-:W-:Y:S01]  /*0030*/  ULDC.64 UR4, c[0x0][0x208] ;  /* 0x0000820000047ab9 */ /* 0x000fe20000000a00 */
[----:B------:R-:W3:Y:S06]  /*0040*/  S2R R3, SR_CTAID.X ;  /* 0x0000000000037919 */ /* 0x000eec0000002500 */
[----:B------:R-:W4:Y:S08]  /*0050*/  LDC.64 R10, c[0x0][0x210] ;  /* 0x00008400ff0a7b82 */ /* 0x000f300000000a00 */
[----:B------:R-:W5:Y:S08]  /*0060*/  LDC.64 R12, c[0x0][0x218] ;  /* 0x00008600ff0c7b82 */ /* 0x000f700000000a00 */
[----:B------:R-:W4:Y:S01]  /*0070*/  LDC.64 R14, c[0x0][0x228] ;  /* 0x00008a00ff0e7b82 */ /* 0x000f220000000a00 */
[----:B-1----:R-:W-:-:S07]  /*0080*/  LOP3.LUT R0, R0, 0x7f, RZ, 0xc0, !PT ;  /* 0x0000007f00007812 */ /* 0x002fce00078ec0ff */
[----:B------:R-:W1:Y:S01]  /*0090*/  LDC.64 R16, c[0x0][0x230] ;  /* 0x00008c00ff107b82 */ /* 0x000e620000000a00 */
[----:B---3--:R-:W-:Y:S02]  /*00a0*/  SHF.R.S32.HI R2, RZ, 0x18, R3 ;  /* 0x00000018ff027819 */ /* 0x008fe40000011403 */
[----:B------:R-:W-:Y:S02]  /*00b0*/  LEA R0, R3, R0, 0x7 ;  /* 0x0000000003007211 */ /* 0x000fe400078e38ff */
[----:B------:R-:W-:-:S03]  /*00c0*/  SGXT R3, R2, 0x1 ;  /* 0x000000010203781a */ /* 0x000fc60000000200 */
[----:B------:R-:W3:Y:S01]  /*00d0*/  LDC.64 R4, c[0x0][0x238] ;  /* 0x00008e00ff047b82 */ /* 0x000ee20000000a00 */
[----:B------:R-:W-:Y:S02]  /*00e0*/  ISETP.GE.AND P2, PT, R0, 0x100, PT ;  /* 0x000001000000780c */ /* 0x000fe40003f46270 */
[----:B------:R-:W-:-:S04]  /*00f0*/  LEA.HI R3, R3, R0, RZ, 0x4 ;  /* 0x0000000003037211 */ /* 0x000fc800078f20ff */
[----:B------:R-:W-:-:S04]  /*0100*/  SHF.R.S32.HI R3, RZ, 0x4, R3 ;  /* 0x00000004ff037819 */ /* 0x000fc80000011403 */
[----:B------:R-:W-:-:S04]  /*0110*/  LEA.HI R2, R3, R3, RZ, 0x2 ;  /* 0x0000000303027211 */ /* 0x000fc800078f10ff */
[----:B------:R-:W-:-:S04]  /*0120*/  LOP3.LUT R2, R2, 0xfffffffc, RZ, 0xc0, !PT ;  /* 0xfffffffc02027812 */ /* 0x000fc800078ec0ff */
[----:B------:R-:W-:Y:S02]  /*0130*/  IADD3 R19, R3, -R2, RZ ;  /* 0x8000000203137210 */ /* 0x000fe40007ffe0ff */
[----:B------:R-:W-:-:S03]  /*0140*/  CS2R R2, SRZ ;  /* 0x0000000000027805 */ /* 0x000fc6000001ff00 */
[----:B--2---:R-:W-:-:S05]  /*0150*/  IMAD.WIDE R8, R19, 0x4, R8 ;  /* 0x0000000413087825 */ /* 0x004fca00078e0208 */
[----:B------:R2:W3:Y:S01]  /*0160*/  @!P2 LDG.E.EL R2, desc[UR4][R8.64] ;  /* 0x000000040802a981 */ /* 0x0004e2000c2e1900 */
[----:B------:R-:W-:Y:S01]  /*0170*/  CS2R R6, SRZ ;  /* 0x0000000000067805 */ /* 0x000fe2000001ff00 */
[----:B----4-:R-:W-:Y:S01]  /*0180*/  IMAD.WIDE R10, R0, 0x4, R10 ;  /* 0x00000004000a7825 */ /* 0x010fe200078e020a */
[----:B------:R-:W-:-:S03]  /*0190*/  HFMA2.MMA R18, -RZ, RZ, 0, 0 ;  /* 0x00000000ff127435 */ /* 0x000fc600000001ff */
[C---:B-----5:R-:W-:Y:S01]  /*01a0*/  IMAD.WIDE R12, R19.reuse, 0x4, R12 ;  /* 0x00000004130c7825 */ /* 0x060fe200078e020c */
[----:B------:R4:W5:Y:S04]  /*01b0*/  @!P2 LDG.E R3, desc[UR4][R10.64] ;  /* 0x000000040a03a981 */ /* 0x000968000c1e1900 */
[----:B------:R3:W5:Y:S01]  /*01c0*/  @!P2 LDG.E.EL R6, desc[UR4][R12.64] ;  /* 0x000000040c06a981 */ /* 0x000762000c2e1900 */
[----:B0-----:R-:W-:Y:S01]  /*01d0*/  IMAD.WIDE R14, R19, 0x4, R14 ;  /* 0x00000004130e7825 */ /* 0x001fe200078e020e */
[----:B--2---:R-:W-:-:S03]  /*01e0*/  MOV R8, RZ ;  /* 0x000000ff00087202 */ /* 0x004fc60000000f00 */
[----:B-1----:R-:W-:Y:S01]  /*01f0*/  IMAD.WIDE R16, R19, 0x4, R16 ;  /* 0x0000000413107825 */ /* 0x002fe200078e0210 */
[----:B------:R-:W2:Y:S01]  /*0200*/  @!P2 LDG.E.EL R7, desc[UR4][R14.64] ;  /* 0x000000040e07a981 */ /* 0x000ea2000c2e1900 */
[----:B----4-:R-:W0:Y:S02]  /*0210*/  LDC.64 R10, c[0x0][0x240] ;  /* 0x00009000ff0a7b82 */ /* 0x010e240000000a00 */
[C---:B---3--:R-:W-:Y:S01]  /*0220*/  IMAD.WIDE R4, R0.reuse, 0x4, R4 ;  /* 0x0000000400047825 */ /* 0x048fe200078e0204 */
[----:B------:R-:W2:Y:S04]  /*0230*/  @!P2 LDG.E.EL R18, desc[UR4][R16.64] ;  /* 0x000000041012a981 */ /* 0x000ea8000c2e1900 */
[----:B------:R1:W3:Y:S01]  /*0240*/  @!P2 LDG.E R8, desc[UR4][R4.64] ;  /* 0x000000040408a981 */ /* 0x0002e2000c1e1900 */
[----:B------:R-:W-:Y:S01]  /*0250*/  HFMA2.MMA R12, -RZ, RZ, 1.625, 0 ;  /* 0x3e800000ff0c7435 */ /* 0x000fe200000001ff */
[----:B-1----:R-:W1:Y:S01]  /*0260*/  LDC.64 R4, c[0x0][0x248] ;  /* 0x00009200ff047b82 */ /* 0x002e620000000a00 */
[----:B0-----:R-:W-:-:S04]  /*0270*/  IMAD.WIDE R10, R0, 0x4, R10 ;  /* 0x00000004000a7825 */ /* 0x001fc800078e020a */
[----:B-1----:R-:W-:-:S04]  /*0280*/  IMAD.WIDE R4, R0, 0x4, R4 ;  /* 0x0000000400047825 */ /* 0x002fc800078e0204 */
[----:B------:R-:W-:-:S04]  /*0290*/  FADD R2, R2, 9.9999997473787516356e-06 ;  /* 0x3727c5ac02027421 */ /* 0x000fc80000000000 */
[----:B------:R-:W0:Y:S01]  /*02a0*/  MUFU.SQRT R9, R2 ;  /* 0x0000000200097308 */ /* 0x000e220000002000 */
[----:B-----5:R-:W-:Y:S01]  /*02b0*/  FADD R3, -R6, R3 ;  /* 0x0000000306037221 */ /* 0x020fe20000000100 */
[C---:B0-----:R-:W-:Y:S02]  /*02c0*/  FSETP.GT.AND P0, PT, R9.reuse, 8.50705917302346158658e+37, PT ;  /* 0x7e8000000900780b */ /* 0x041fe40003f04000 */
[----:B------:R-:W-:Y:S02]  /*02d0*/  FSETP.GEU.AND P1, PT, R9, 1.175494350822287508e-38, PT ;  /* 0x008000000900780b */ /* 0x000fe40003f2e000 */
[----:B------:R-:W-:-:S09]  /*02e0*/  FSEL R12, R12, 1, P0 ;  /* 0x3f8000000c0c7808 */ /* 0x000fd20000000000 */
[----:B------:R-:W-:Y:S02]  /*02f0*/  @P0 FMUL R9, R9, 0.25 ;  /* 0x3e80000009090820 */ /* 0x000fe40000400000 */
[----:B------:R-:W-:Y:S02]  /*0300*/  @!P1 FMUL R12, R12, 16777216 ;  /* 0x4b8000000c0c9820 */ /* 0x000fe40000400000 */
[----:B------:R-:W-:-:S06]  /*0310*/  @!P1 FMUL R9, R9, 16777216 ;  /* 0x4b80000009099820 */ /* 0x000fcc0000400000 */
[----:B------:R-:W0:Y:S02]  /*0320*/  MUFU.RCP R9, R9 ;  /* 0x0000000900097308 */ /* 0x000e240000001000 */
[----:B0-----:R-:W-:-:S04]  /*0330*/  FMUL R12, R9, R12 ;  /* 0x0000000c090c7220 */ /* 0x001fc80000400000 */
[----:B------:R-:W-:-:S04]  /*0340*/  FMUL R3, R3, R12 ;  /* 0x0000000c03037220 */ /* 0x000fc80000400000 */
[----:B--2---:R-:W-:-:S04]  /*0350*/  FFMA R3, R3, R7, R18 ;  /* 0x0000000703037223 */ /* 0x004fc80000000012 */
[----:B---3--:R-:W-:-:S05]  /*0360*/  FADD R3, R3, R8 ;  /* 0x0000000803037221 */ /* 0x008fca0000000000 */
[----:B------:R0:W-:Y:S02]  /*0370*/  @!P2 STG.E desc[UR4][R10.64], R3 ;  /* 0x000000030a00a986 */ /* 0x0001e4000c101904 */
[----:B0-----:R-:W-:Y:S05]  /*0380*/  @P2 EXIT ;  /* 0x000000000000294d */ /* 0x001fea0003800000 */
[----:B------:R-:W-:Y:S01]  /*0390*/  STG.E desc[UR4][R4.64], R8 ;  /* 0x0000000804007986 */ /* 0x000fe2000c101904 */
[----:B------:R-:W-:Y:S05]  /*03a0*/  EXIT ;  /* 0x000000000000794d */ /* 0x000fea0003800000 */
.L_x_0:
[----:B------:R-:W-:-:S00]  /*03b0*/  BRA `(.L_x_0) ;  /* 0xfffffffc00fc7947 */ /* 0x000fc0000383ffff */
[----:B------:R-:W-:-:S00]  /*03c0*/  NOP ;  /* 0x0000000000007918 */ /* 0x000fc00000000000 */
        /* <DEDUP_REMOVED lines=11> */
.L_x_1:


//--------------------- .nv.global.init           --------------------------
	.section	.nv.global.init,"aw",@progbits
.nv.global.init:
	.type		_$_str,@object
	.size		_$_str,(_$_str_$_2 - _$_str)
_$_str:
        /*0000*/ 	.byte	0x5f, 0x5f, 0x43, 0x55, 0x44, 0x41, 0x5f, 0x46, 0x54, 0x5a, 0x00
	.type		_$_str_$_2,@object
	.size		_$_str_$_2,(.L_1 - _$_str_$_2)
_$_str_$_2:
        /*000b*/ 	.byte	0x5f, 0x5f, 0x43, 0x55, 0x44, 0x41, 0x5f, 0x50, 0x52, 0x45, 0x43, 0x5f, 0x53, 0x51, 0x52, 0x54
        /*001b*/ 	.byte	0x00
.L_1:


//--------------------- .nv.constant0.triton_poi_fused__native_batch_norm_legit_no_training_add_3 --------------------------
	.section	.nv.constant0.triton_poi_fused__native_batch_norm_legit_no_training_add_3,"a",@progbits
	.sectionflags	@""
	.align	4
.nv.constant0.triton_poi_fused__native_batch_norm_legit_no_training_add_3:
	.zero		596
